//
// Generated by NVIDIA NVVM Compiler
//
// Compiler Build ID: CL-36424714
// Cuda compilation tools, release 13.0, V13.0.88
// Based on NVVM 20.0.0
//

.version 9.0
.target sm_100
.address_size 64

	// .globl	_Z17big_reduce_kernelPKjPjm
.shared .align 4 .b8 _ZZ15blockReduceHashjE11warpResults[128];

.visible .entry _Z17big_reduce_kernelPKjPjm(
	.param .u64 .ptr .align 1 _Z17big_reduce_kernelPKjPjm_param_0,
	.param .u64 .ptr .align 1 _Z17big_reduce_kernelPKjPjm_param_1,
	.param .u64 _Z17big_reduce_kernelPKjPjm_param_2
)
{
	.reg .pred 	%p<23>;
	.reg .b32 	%r<247>;
	.reg .b64 	%rd<24>;

	ld.param.u64 	%rd1, [_Z17big_reduce_kernelPKjPjm_param_0];
	ld.param.u64 	%rd2, [_Z17big_reduce_kernelPKjPjm_param_1];
	ld.param.u64 	%rd3, [_Z17big_reduce_kernelPKjPjm_param_2];
	shr.u64 	%rd4, %rd3, 2;
	cvt.u32.u64 	%r29, %rd4;
	mov.u32 	%r30, %nctaid.x;
	add.s32 	%r31, %r30, %r29;
	add.s32 	%r32, %r31, -1;
	div.u32 	%r33, %r32, %r30;
	mov.u32 	%r1, %ctaid.x;
	mul.lo.s32 	%r34, %r33, %r1;
	add.s32 	%r35, %r34, %r33;
	min.u32 	%r2, %r35, %r29;
	mov.u32 	%r3, %tid.x;
	add.s32 	%r244, %r34, %r3;
	setp.ge.u32 	%p1, %r244, %r2;
	mov.b32 	%r246, 0;
	@%p1 bra 	$L__BB0_10;
	mov.b32 	%r246, 0;
	mov.u32 	%r5, %ntid.x;
$L__BB0_2:
	.pragma "nounroll";
	mul.wide.u32 	%rd6, %r244, 16;
	add.s64 	%rd5, %rd1, %rd6;
	// begin inline asm
	ld.global.nc.v4.u32 {%r37,%r38,%r39,%r40}, [%rd5];
	// end inline asm
	add.s32 	%r41, %r37, -1640531535;
	xor.b32  	%r42, %r41, %r246;
	shf.l.wrap.b32 	%r43, %r42, %r42, 7;
	mul.lo.s32 	%r44, %r43, -2048144789;
	add.s32 	%r45, %r38, -1640531535;
	xor.b32  	%r46, %r44, %r45;
	shf.l.wrap.b32 	%r47, %r46, %r46, 7;
	mul.lo.s32 	%r48, %r47, -2048144789;
	add.s32 	%r49, %r39, -1640531535;
	xor.b32  	%r50, %r48, %r49;
	shf.l.wrap.b32 	%r51, %r50, %r50, 7;
	mul.lo.s32 	%r52, %r51, -2048144789;
	add.s32 	%r53, %r40, -1640531535;
	xor.b32  	%r54, %r52, %r53;
	shf.l.wrap.b32 	%r55, %r54, %r54, 7;
	mul.lo.s32 	%r246, %r55, -2048144789;
	add.s32 	%r9, %r244, %r5;
	setp.ge.u32 	%p2, %r9, %r2;
	@%p2 bra 	$L__BB0_10;
	mul.wide.u32 	%rd8, %r9, 16;
	add.s64 	%rd7, %rd1, %rd8;
	// begin inline asm
	ld.global.nc.v4.u32 {%r56,%r57,%r58,%r59}, [%rd7];
	// end inline asm
	add.s32 	%r60, %r56, -1640531535;
	xor.b32  	%r61, %r60, %r246;
	shf.l.wrap.b32 	%r62, %r61, %r61, 7;
	mul.lo.s32 	%r63, %r62, -2048144789;
	add.s32 	%r64, %r57, -1640531535;
	xor.b32  	%r65, %r63, %r64;
	shf.l.wrap.b32 	%r66, %r65, %r65, 7;
	mul.lo.s32 	%r67, %r66, -2048144789;
	add.s32 	%r68, %r58, -1640531535;
	xor.b32  	%r69, %r67, %r68;
	shf.l.wrap.b32 	%r70, %r69, %r69, 7;
	mul.lo.s32 	%r71, %r70, -2048144789;
	add.s32 	%r72, %r59, -1640531535;
	xor.b32  	%r73, %r71, %r72;
	shf.l.wrap.b32 	%r74, %r73, %r73, 7;
	mul.lo.s32 	%r246, %r74, -2048144789;
	add.s32 	%r11, %r9, %r5;
	setp.ge.u32 	%p3, %r11, %r2;
	@%p3 bra 	$L__BB0_10;
	mul.wide.u32 	%rd10, %r11, 16;
	add.s64 	%rd9, %rd1, %rd10;
	// begin inline asm
	ld.global.nc.v4.u32 {%r75,%r76,%r77,%r78}, [%rd9];
	// end inline asm
	add.s32 	%r79, %r75, -1640531535;
	xor.b32  	%r80, %r79, %r246;
	shf.l.wrap.b32 	%r81, %r80, %r80, 7;
	mul.lo.s32 	%r82, %r81, -2048144789;
	add.s32 	%r83, %r76, -1640531535;
	xor.b32  	%r84, %r82, %r83;
	shf.l.wrap.b32 	%r85, %r84, %r84, 7;
	mul.lo.s32 	%r86, %r85, -2048144789;
	add.s32 	%r87, %r77, -1640531535;
	xor.b32  	%r88, %r86, %r87;
	shf.l.wrap.b32 	%r89, %r88, %r88, 7;
	mul.lo.s32 	%r90, %r89, -2048144789;
	add.s32 	%r91, %r78, -1640531535;
	xor.b32  	%r92, %r90, %r91;
	shf.l.wrap.b32 	%r93, %r92, %r92, 7;
	mul.lo.s32 	%r246, %r93, -2048144789;
	add.s32 	%r13, %r11, %r5;
	setp.ge.u32 	%p4, %r13, %r2;
	@%p4 bra 	$L__BB0_10;
	mul.wide.u32 	%rd12, %r13, 16;
	add.s64 	%rd11, %rd1, %rd12;
	// begin inline asm
	ld.global.nc.v4.u32 {%r94,%r95,%r96,%r97}, [%rd11];
	// end inline asm
	add.s32 	%r98, %r94, -1640531535;
	xor.b32  	%r99, %r98, %r246;
	shf.l.wrap.b32 	%r100, %r99, %r99, 7;
	mul.lo.s32 	%r101, %r100, -2048144789;
	add.s32 	%r102, %r95, -1640531535;
	xor.b32  	%r103, %r101, %r102;
	shf.l.wrap.b32 	%r104, %r103, %r103, 7;
	mul.lo.s32 	%r105, %r104, -2048144789;
	add.s32 	%r106, %r96, -1640531535;
	xor.b32  	%r107, %r105, %r106;
	shf.l.wrap.b32 	%r108, %r107, %r107, 7;
	mul.lo.s32 	%r109, %r108, -2048144789;
	add.s32 	%r110, %r97, -1640531535;
	xor.b32  	%r111, %r109, %r110;
	shf.l.wrap.b32 	%r112, %r111, %r111, 7;
	mul.lo.s32 	%r246, %r112, -2048144789;
	add.s32 	%r15, %r13, %r5;
	setp.ge.u32 	%p5, %r15, %r2;
	@%p5 bra 	$L__BB0_10;
	mul.wide.u32 	%rd14, %r15, 16;
	add.s64 	%rd13, %rd1, %rd14;
	// begin inline asm
	ld.global.nc.v4.u32 {%r113,%r114,%r115,%r116}, [%rd13];
	// end inline asm
	add.s32 	%r117, %r113, -1640531535;
	xor.b32  	%r118, %r117, %r246;
	shf.l.wrap.b32 	%r119, %r118, %r118, 7;
	mul.lo.s32 	%r120, %r119, -2048144789;
	add.s32 	%r121, %r114, -1640531535;
	xor.b32  	%r122, %r120, %r121;
	shf.l.wrap.b32 	%r123, %r122, %r122, 7;
	mul.lo.s32 	%r124, %r123, -2048144789;
	add.s32 	%r125, %r115, -1640531535;
	xor.b32  	%r126, %r124, %r125;
	shf.l.wrap.b32 	%r127, %r126, %r126, 7;
	mul.lo.s32 	%r128, %r127, -2048144789;
	add.s32 	%r129, %r116, -1640531535;
	xor.b32  	%r130, %r128, %r129;
	shf.l.wrap.b32 	%r131, %r130, %r130, 7;
	mul.lo.s32 	%r246, %r131, -2048144789;
	add.s32 	%r17, %r15, %r5;
	setp.ge.u32 	%p6, %r17, %r2;
	@%p6 bra 	$L__BB0_10;
	mul.wide.u32 	%rd16, %r17, 16;
	add.s64 	%rd15, %rd1, %rd16;
	// begin inline asm
	ld.global.nc.v4.u32 {%r132,%r133,%r134,%r135}, [%rd15];
	// end inline asm
	add.s32 	%r136, %r132, -1640531535;
	xor.b32  	%r137, %r136, %r246;
	shf.l.wrap.b32 	%r138, %r137, %r137, 7;
	mul.lo.s32 	%r139, %r138, -2048144789;
	add.s32 	%r140, %r133, -1640531535;
	xor.b32  	%r141, %r139, %r140;
	shf.l.wrap.b32 	%r142, %r141, %r141, 7;
	mul.lo.s32 	%r143, %r142, -2048144789;
	add.s32 	%r144, %r134, -1640531535;
	xor.b32  	%r145, %r143, %r144;
	shf.l.wrap.b32 	%r146, %r145, %r145, 7;
	mul.lo.s32 	%r147, %r146, -2048144789;
	add.s32 	%r148, %r135, -1640531535;
	xor.b32  	%r149, %r147, %r148;
	shf.l.wrap.b32 	%r150, %r149, %r149, 7;
	mul.lo.s32 	%r246, %r150, -2048144789;
	add.s32 	%r19, %r17, %r5;
	setp.ge.u32 	%p7, %r19, %r2;
	@%p7 bra 	$L__BB0_10;
	mul.wide.u32 	%rd18, %r19, 16;
	add.s64 	%rd17, %rd1, %rd18;
	// begin inline asm
	ld.global.nc.v4.u32 {%r151,%r152,%r153,%r154}, [%rd17];
	// end inline asm
	add.s32 	%r155, %r151, -1640531535;
	xor.b32  	%r156, %r155, %r246;
	shf.l.wrap.b32 	%r157, %r156, %r156, 7;
	mul.lo.s32 	%r158, %r157, -2048144789;
	add.s32 	%r159, %r152, -1640531535;
	xor.b32  	%r160, %r158, %r159;
	shf.l.wrap.b32 	%r161, %r160, %r160, 7;
	mul.lo.s32 	%r162, %r161, -2048144789;
	add.s32 	%r163, %r153, -1640531535;
	xor.b32  	%r164, %r162, %r163;
	shf.l.wrap.b32 	%r165, %r164, %r164, 7;
	mul.lo.s32 	%r166, %r165, -2048144789;
	add.s32 	%r167, %r154, -1640531535;
	xor.b32  	%r168, %r166, %r167;
	shf.l.wrap.b32 	%r169, %r168, %r168, 7;
	mul.lo.s32 	%r246, %r169, -2048144789;
	add.s32 	%r21, %r19, %r5;
	setp.ge.u32 	%p8, %r21, %r2;
	@%p8 bra 	$L__BB0_10;
	mul.wide.u32 	%rd20, %r21, 16;
	add.s64 	%rd19, %rd1, %rd20;
	// begin inline asm
	ld.global.nc.v4.u32 {%r170,%r171,%r172,%r173}, [%rd19];
	// end inline asm
	add.s32 	%r174, %r170, -1640531535;
	xor.b32  	%r175, %r174, %r246;
	shf.l.wrap.b32 	%r176, %r175, %r175, 7;
	mul.lo.s32 	%r177, %r176, -2048144789;
	add.s32 	%r178, %r171, -1640531535;
	xor.b32  	%r179, %r177, %r178;
	shf.l.wrap.b32 	%r180, %r179, %r179, 7;
	mul.lo.s32 	%r181, %r180, -2048144789;
	add.s32 	%r182, %r172, -1640531535;
	xor.b32  	%r183, %r181, %r182;
	shf.l.wrap.b32 	%r184, %r183, %r183, 7;
	mul.lo.s32 	%r185, %r184, -2048144789;
	add.s32 	%r186, %r173, -1640531535;
	xor.b32  	%r187, %r185, %r186;
	shf.l.wrap.b32 	%r188, %r187, %r187, 7;
	mul.lo.s32 	%r246, %r188, -2048144789;
	add.s32 	%r244, %r21, %r5;
	setp.lt.u32 	%p9, %r244, %r2;
	@%p9 bra 	$L__BB0_2;
$L__BB0_10:
	shfl.sync.down.b32	%r189|%p10, %r246, 16, 31, -1;
	add.s32 	%r190, %r189, -1640531535;
	xor.b32  	%r191, %r190, %r246;
	shf.l.wrap.b32 	%r192, %r191, %r191, 7;
	mul.lo.s32 	%r193, %r192, -2048144789;
	shfl.sync.down.b32	%r194|%p11, %r193, 8, 31, -1;
	add.s32 	%r195, %r194, -1640531535;
	xor.b32  	%r196, %r195, %r193;
	shf.l.wrap.b32 	%r197, %r196, %r196, 7;
	mul.lo.s32 	%r198, %r197, -2048144789;
	shfl.sync.down.b32	%r199|%p12, %r198, 4, 31, -1;
	add.s32 	%r200, %r199, -1640531535;
	xor.b32  	%r201, %r200, %r198;
	shf.l.wrap.b32 	%r202, %r201, %r201, 7;
	mul.lo.s32 	%r203, %r202, -2048144789;
	shfl.sync.down.b32	%r204|%p13, %r203, 2, 31, -1;
	add.s32 	%r205, %r204, -1640531535;
	xor.b32  	%r206, %r205, %r203;
	shf.l.wrap.b32 	%r207, %r206, %r206, 7;
	mul.lo.s32 	%r208, %r207, -2048144789;
	shfl.sync.down.b32	%r209|%p14, %r208, 1, 31, -1;
	add.s32 	%r210, %r209, -1640531535;
	xor.b32  	%r25, %r210, %r208;
	and.b32  	%r26, %r3, 31;
	setp.ne.s32 	%p15, %r26, 0;
	@%p15 bra 	$L__BB0_12;
	shf.l.wrap.b32 	%r211, %r25, %r25, 7;
	mul.lo.s32 	%r212, %r211, -2048144789;
	shr.u32 	%r213, %r3, 3;
	mov.u32 	%r214, _ZZ15blockReduceHashjE11warpResults;
	add.s32 	%r215, %r214, %r213;
	st.shared.u32 	[%r215], %r212;
$L__BB0_12:
	bar.sync 	0;
	setp.gt.u32 	%p16, %r3, 31;
	@%p16 bra 	$L__BB0_15;
	shl.b32 	%r216, %r26, 2;
	mov.u32 	%r217, _ZZ15blockReduceHashjE11warpResults;
	add.s32 	%r218, %r217, %r216;
	ld.shared.u32 	%r219, [%r218];
	shfl.sync.down.b32	%r220|%p17, %r219, 16, 31, -1;
	add.s32 	%r221, %r220, -1640531535;
	xor.b32  	%r222, %r221, %r219;
	shf.l.wrap.b32 	%r223, %r222, %r222, 7;
	mul.lo.s32 	%r224, %r223, -2048144789;
	shfl.sync.down.b32	%r225|%p18, %r224, 8, 31, -1;
	add.s32 	%r226, %r225, -1640531535;
	xor.b32  	%r227, %r226, %r224;
	shf.l.wrap.b32 	%r228, %r227, %r227, 7;
	mul.lo.s32 	%r229, %r228, -2048144789;
	shfl.sync.down.b32	%r230|%p19, %r229, 4, 31, -1;
	add.s32 	%r231, %r230, -1640531535;
	xor.b32  	%r232, %r231, %r229;
	shf.l.wrap.b32 	%r233, %r232, %r232, 7;
	mul.lo.s32 	%r234, %r233, -2048144789;
	shfl.sync.down.b32	%r235|%p20, %r234, 2, 31, -1;
	add.s32 	%r236, %r235, -1640531535;
	xor.b32  	%r237, %r236, %r234;
	shf.l.wrap.b32 	%r238, %r237, %r237, 7;
	mul.lo.s32 	%r239, %r238, -2048144789;
	shfl.sync.down.b32	%r240|%p21, %r239, 1, 31, -1;
	add.s32 	%r241, %r240, -1640531535;
	xor.b32  	%r27, %r241, %r239;
	setp.ne.s32 	%p22, %r3, 0;
	@%p22 bra 	$L__BB0_15;
	shf.l.wrap.b32 	%r242, %r27, %r27, 7;
	mul.lo.s32 	%r243, %r242, -2048144789;
	cvta.to.global.u64 	%rd21, %rd2;
	mul.wide.u32 	%rd22, %r1, 4;
	add.s64 	%rd23, %rd21, %rd22;
	st.global.u32 	[%rd23], %r243;
$L__BB0_15:
	ret;

}
	// .globl	_Z19final_reduce_kernelPKjPjm
.visible .entry _Z19final_reduce_kernelPKjPjm(
	.param .u64 .ptr .align 1 _Z19final_reduce_kernelPKjPjm_param_0,
	.param .u64 .ptr .align 1 _Z19final_reduce_kernelPKjPjm_param_1,
	.param .u64 _Z19final_reduce_kernelPKjPjm_param_2
)
{
	.reg .pred 	%p<16>;
	.reg .b32 	%r<75>;
	.reg .b64 	%rd<12>;

	ld.param.u64 	%rd5, [_Z19final_reduce_kernelPKjPjm_param_0];
	ld.param.u64 	%rd6, [_Z19final_reduce_kernelPKjPjm_param_1];
	ld.param.u64 	%rd7, [_Z19final_reduce_kernelPKjPjm_param_2];
	mov.u32 	%r1, %tid.x;
	cvt.u64.u32 	%rd11, %r1;
	setp.le.u64 	%p1, %rd7, %rd11;
	mov.b32 	%r74, 0;
	@%p1 bra 	$L__BB1_3;
	mov.u32 	%r2, %ntid.x;
	cvta.to.global.u64 	%rd2, %rd5;
	mov.b32 	%r74, 0;
	mov.u32 	%r72, %r1;
$L__BB1_2:
	shl.b64 	%rd8, %rd11, 2;
	add.s64 	%rd9, %rd2, %rd8;
	ld.global.nc.u32 	%r13, [%rd9];
	add.s32 	%r14, %r13, -1640531535;
	xor.b32  	%r15, %r14, %r74;
	shf.l.wrap.b32 	%r16, %r15, %r15, 7;
	mul.lo.s32 	%r74, %r16, -2048144789;
	add.s32 	%r72, %r72, %r2;
	cvt.u64.u32 	%rd11, %r72;
	setp.gt.u64 	%p2, %rd7, %rd11;
	@%p2 bra 	$L__BB1_2;
$L__BB1_3:
	shfl.sync.down.b32	%r17|%p3, %r74, 16, 31, -1;
	add.s32 	%r18, %r17, -1640531535;
	xor.b32  	%r19, %r18, %r74;
	shf.l.wrap.b32 	%r20, %r19, %r19, 7;
	mul.lo.s32 	%r21, %r20, -2048144789;
	shfl.sync.down.b32	%r22|%p4, %r21, 8, 31, -1;
	add.s32 	%r23, %r22, -1640531535;
	xor.b32  	%r24, %r23, %r21;
	shf.l.wrap.b32 	%r25, %r24, %r24, 7;
	mul.lo.s32 	%r26, %r25, -2048144789;
	shfl.sync.down.b32	%r27|%p5, %r26, 4, 31, -1;
	add.s32 	%r28, %r27, -1640531535;
	xor.b32  	%r29, %r28, %r26;
	shf.l.wrap.b32 	%r30, %r29, %r29, 7;
	mul.lo.s32 	%r31, %r30, -2048144789;
	shfl.sync.down.b32	%r32|%p6, %r31, 2, 31, -1;
	add.s32 	%r33, %r32, -1640531535;
	xor.b32  	%r34, %r33, %r31;
	shf.l.wrap.b32 	%r35, %r34, %r34, 7;
	mul.lo.s32 	%r36, %r35, -2048144789;
	shfl.sync.down.b32	%r37|%p7, %r36, 1, 31, -1;
	add.s32 	%r38, %r37, -1640531535;
	xor.b32  	%r8, %r38, %r36;
	and.b32  	%r9, %r1, 31;
	setp.ne.s32 	%p8, %r9, 0;
	@%p8 bra 	$L__BB1_5;
	shf.l.wrap.b32 	%r39, %r8, %r8, 7;
	mul.lo.s32 	%r40, %r39, -2048144789;
	shr.u32 	%r41, %r1, 3;
	mov.u32 	%r42, _ZZ15blockReduceHashjE11warpResults;
	add.s32 	%r43, %r42, %r41;
	st.shared.u32 	[%r43], %r40;
$L__BB1_5:
	bar.sync 	0;
	setp.gt.u32 	%p9, %r1, 31;
	@%p9 bra 	$L__BB1_8;
	shl.b32 	%r44, %r9, 2;
	mov.u32 	%r45, _ZZ15blockReduceHashjE11warpResults;
	add.s32 	%r46, %r45, %r44;
	ld.shared.u32 	%r47, [%r46];
	shfl.sync.down.b32	%r48|%p10, %r47, 16, 31, -1;
	add.s32 	%r49, %r48, -1640531535;
	xor.b32  	%r50, %r49, %r47;
	shf.l.wrap.b32 	%r51, %r50, %r50, 7;
	mul.lo.s32 	%r52, %r51, -2048144789;
	shfl.sync.down.b32	%r53|%p11, %r52, 8, 31, -1;
	add.s32 	%r54, %r53, -1640531535;
	xor.b32  	%r55, %r54, %r52;
	shf.l.wrap.b32 	%r56, %r55, %r55, 7;
	mul.lo.s32 	%r57, %r56, -2048144789;
	shfl.sync.down.b32	%r58|%p12, %r57, 4, 31, -1;
	add.s32 	%r59, %r58, -1640531535;
	xor.b32  	%r60, %r59, %r57;
	shf.l.wrap.b32 	%r61, %r60, %r60, 7;
	mul.lo.s32 	%r62, %r61, -2048144789;
	shfl.sync.down.b32	%r63|%p13, %r62, 2, 31, -1;
	add.s32 	%r64, %r63, -1640531535;
	xor.b32  	%r65, %r64, %r62;
	shf.l.wrap.b32 	%r66, %r65, %r65, 7;
	mul.lo.s32 	%r67, %r66, -2048144789;
	shfl.sync.down.b32	%r68|%p14, %r67, 1, 31, -1;
	add.s32 	%r69, %r68, -1640531535;
	xor.b32  	%r10, %r69, %r67;
	setp.ne.s32 	%p15, %r1, 0;
	@%p15 bra 	$L__BB1_8;
	shf.l.wrap.b32 	%r70, %r10, %r10, 7;
	mul.lo.s32 	%r71, %r70, -2048144789;
	cvta.to.global.u64 	%rd10, %rd6;
	st.global.u32 	[%rd10], %r71;
$L__BB1_8:
	ret;

}


// ===== COMPILED SASS (sm_100) =====

	.target	sm_100

	.elftype	@"ET_EXEC"


//--------------------- .note.nv.tkinfo           --------------------------
	.section	.note.nv.tkinfo,"",@"SHT_NOTE"
	.sectionflags	@"SHF_NOTE_NV_TKINFO"
	.tkinfo
        /*0018*/ 	.word	0x00000002
        /*0030*/ 	.string	""
        /*0030*/ 	.string	"ptxas"
        /*0030*/ 	.string	"Cuda compilation tools, release 13.0, V13.0.88"
        /*0030*/ 	.string	"Build cuda_13.0.r13.0/compiler.36424714_0"
        /*0030*/ 	.string	"-arch sm_100 -m 64 "



//--------------------- .note.nv.cuinfo           --------------------------
	.section	.note.nv.cuinfo,"",@"SHT_NOTE"
	.sectionflags	@"SHF_NOTE_NV_CUINFO"
        /*0018*/ 	.short	0x0002
        /*001a*/ 	.short	0x0064
        /*001c*/ 	.short	0x0082
	.zero		2


//--------------------- .nv.info                  --------------------------
	.section	.nv.info,"",@"SHT_CUDA_INFO"
	.align	4


	//----- nvinfo : EIATTR_REGCOUNT
	.align		4
        /*0000*/ 	.byte	0x04, 0x2f
        /*0002*/ 	.short	(.L_1 - .L_0)
	.align		4
.L_0:
        /*0004*/ 	.word	index@(_Z17big_reduce_kernelPKjPjm)
        /*0008*/ 	.word	0x00000010


	//----- nvinfo : EIATTR_FRAME_SIZE
	.align		4
.L_1:
        /*000c*/ 	.byte	0x04, 0x11
        /*000e*/ 	.short	(.L_3 - .L_2)
	.align		4
.L_2:
        /*0010*/ 	.word	index@(_Z17big_reduce_kernelPKjPjm)
        /*0014*/ 	.word	0x00000000


	//----- nvinfo : EIATTR_REGCOUNT
	.align		4
.L_3:
        /*0018*/ 	.byte	0x04, 0x2f
        /*001a*/ 	.short	(.L_5 - .L_4)
	.align		4
.L_4:
        /*001c*/ 	.word	index@(_Z19final_reduce_kernelPKjPjm)
        /*0020*/ 	.word	0x0000000b


	//----- nvinfo : EIATTR_FRAME_SIZE
	.align		4
.L_5:
        /*0024*/ 	.byte	0x04, 0x11
        /*0026*/ 	.short	(.L_7 - .L_6)
	.align		4
.L_6:
        /*0028*/ 	.word	index@(_Z19final_reduce_kernelPKjPjm)
        /*002c*/ 	.word	0x00000000


	//----- nvinfo : EIATTR_MIN_STACK_SIZE
	.align		4
.L_7:
        /*0030*/ 	.byte	0x04, 0x12
        /*0032*/ 	.short	(.L_9 - .L_8)
	.align		4
.L_8:
        /*0034*/ 	.word	index@(_Z19final_reduce_kernelPKjPjm)
        /*0038*/ 	.word	0x00000000


	//----- nvinfo : EIATTR_MIN_STACK_SIZE
	.align		4
.L_9:
        /*003c*/ 	.byte	0x04, 0x12
        /*003e*/ 	.short	(.L_11 - .L_10)
	.align		4
.L_10:
        /*0040*/ 	.word	index@(_Z17big_reduce_kernelPKjPjm)
        /*0044*/ 	.word	0x00000000
.L_11:


//--------------------- .nv.compat                --------------------------
	.section	.nv.compat,"",@"SHT_CUDA_COMPAT_INFO"
	.align	4
        /*0000*/ 	.byte	0x02, 0x09, 0x00, 0x00, 0x02, 0x02, 0x01, 0x00, 0x02, 0x05, 0x05, 0x00, 0x03, 0x07, 0x01, 0x01
        /*0010*/ 	.byte	0x02, 0x03, 0x00, 0x00, 0x02, 0x06, 0x01, 0x00, 0x04, 0x0b, 0x08, 0x00, 0x09, 0x00, 0x00, 0x00
        /*0020*/ 	.byte	0x00, 0x00, 0x00, 0x00


//--------------------- .nv.info._Z19final_reduce_kernelPKjPjm --------------------------
	.section	.nv.info._Z19final_reduce_kernelPKjPjm,"",@"SHT_CUDA_INFO"
	.sectionflags	@""
	.align	4


	//----- nvinfo : EIATTR_CUDA_API_VERSION
	.align		4
        /*0000*/ 	.byte	0x04, 0x37
        /*0002*/ 	.short	(.L_13 - .L_12)
.L_12:
        /*0004*/ 	.word	0x00000082


	//----- nvinfo : EIATTR_KPARAM_INFO
	.align		4
.L_13:
        /*0008*/ 	.byte	0x04, 0x17
        /*000a*/ 	.short	(.L_15 - .L_14)
.L_14:
        /*000c*/ 	.word	0x00000000
        /*0010*/ 	.short	0x0002
        /*0012*/ 	.short	0x0010
        /*0014*/ 	.byte	0x00, 0xf0, 0x21, 0x00


	//----- nvinfo : EIATTR_KPARAM_INFO
	.align		4
.L_15:
        /*0018*/ 	.byte	0x04, 0x17
        /*001a*/ 	.short	(.L_17 - .L_16)
.L_16:
        /*001c*/ 	.word	0x00000000
        /*0020*/ 	.short	0x0001
        /*0022*/ 	.short	0x0008
        /*0024*/ 	.byte	0x00, 0xf5, 0x21, 0x00


	//----- nvinfo : EIATTR_KPARAM_INFO
	.align		4
.L_17:
        /*0028*/ 	.byte	0x04, 0x17
        /*002a*/ 	.short	(.L_19 - .L_18)
.L_18:
        /*002c*/ 	.word	0x00000000
        /*0030*/ 	.short	0x0000
        /*0032*/ 	.short	0x0000
        /*0034*/ 	.byte	0x00, 0xf5, 0x21, 0x00


	//----- nvinfo : EIATTR_SPARSE_MMA_MASK
	.align		4
.L_19:
        /*0038*/ 	.byte	0x03, 0x50
        /*003a*/ 	.short	0x0000


	//----- nvinfo : EIATTR_MAXREG_COUNT
	.align		4
        /*003c*/ 	.byte	0x03, 0x1b
        /*003e*/ 	.short	0x00ff


	//----- nvinfo : EIATTR_NUM_BARRIERS
	.align		4
        /*0040*/ 	.byte	0x02, 0x4c
        /*0042*/ 	.byte	0x01
	.zero		1


	//----- nvinfo : EIATTR_MERCURY_ISA_VERSION
	.align		4
        /*0044*/ 	.byte	0x03, 0x5f
        /*0046*/ 	.short	0x0101


	//----- nvinfo : EIATTR_COOP_GROUP_MASK_REGIDS
	.align		4
        /*0048*/ 	.byte	0x04, 0x29
        /*004a*/ 	.short	(.L_21 - .L_20)


	//   ....[0]....
.L_20:
        /*004c*/ 	.word	0xffffffff


	//   ....[1]....
        /*0050*/ 	.word	0xffffffff


	//   ....[2]....
        /*0054*/ 	.word	0xffffffff


	//   ....[3]....
        /*0058*/ 	.word	0xffffffff


	//   ....[4]....
        /*005c*/ 	.word	0xffffffff


	//   ....[5]....
        /*0060*/ 	.word	0xffffffff


	//   ....[6]....
        /*0064*/ 	.word	0xffffffff


	//   ....[7]....
        /*0068*/ 	.word	0xffffffff


	//   ....[8]....
        /*006c*/ 	.word	0xffffffff


	//   ....[9]....
        /*0070*/ 	.word	0xffffffff


	//----- nvinfo : EIATTR_COOP_GROUP_INSTR_OFFSETS
	.align		4
.L_21:
        /*0074*/ 	.byte	0x04, 0x28
        /*0076*/ 	.short	(.L_23 - .L_22)


	//   ....[0]....
.L_22:
        /*0078*/ 	.word	0x000001c0


	//   ....[1]....
        /*007c*/ 	.word	0x00000240


	//   ....[2]....
        /*0080*/ 	.word	0x00000290


	//   ....[3]....
        /*0084*/ 	.word	0x000002e0


	//   ....[4]....
        /*0088*/ 	.word	0x00000330


	//   ....[5]....
        /*008c*/ 	.word	0x00000440


	//   ....[6]....
        /*0090*/ 	.word	0x00000490


	//   ....[7]....
        /*0094*/ 	.word	0x000004e0


	//   ....[8]....
        /*0098*/ 	.word	0x00000530


	//   ....[9]....
        /*009c*/ 	.word	0x00000580


	//----- nvinfo : EIATTR_VRC_CTA_INIT_COUNT
	.align		4
.L_23:
        /*00a0*/ 	.byte	0x02, 0x4a
	.zero		1
	.zero		1


	//----- nvinfo : EIATTR_EXIT_INSTR_OFFSETS
	.align		4
        /*00a4*/ 	.byte	0x04, 0x1c
        /*00a6*/ 	.short	(.L_25 - .L_24)


	//   ....[0]....
.L_24:
        /*00a8*/ 	.word	0x000003d0


	//   ....[1]....
        /*00ac*/ 	.word	0x00000590


	//   ....[2]....
        /*00b0*/ 	.word	0x00000600


	//----- nvinfo : EIATTR_CRS_STACK_SIZE
	.align		4
.L_25:
        /*00b4*/ 	.byte	0x04, 0x1e
        /*00b6*/ 	.short	(.L_27 - .L_26)
.L_26:
        /*00b8*/ 	.word	0x00000000


	//----- nvinfo : EIATTR_CBANK_PARAM_SIZE
	.align		4
.L_27:
        /*00bc*/ 	.byte	0x03, 0x19
        /*00be*/ 	.short	0x0018


	//----- nvinfo : EIATTR_PARAM_CBANK
	.align		4
        /*00c0*/ 	.byte	0x04, 0x0a
        /*00c2*/ 	.short	(.L_29 - .L_28)
	.align		4
.L_28:
        /*00c4*/ 	.word	index@(.nv.constant0._Z19final_reduce_kernelPKjPjm)
        /*00c8*/ 	.short	0x0380
        /*00ca*/ 	.short	0x0018


	//----- nvinfo : EIATTR_SW_WAR
	.align		4
.L_29:
        /*00cc*/ 	.byte	0x04, 0x36
        /*00ce*/ 	.short	(.L_31 - .L_30)
.L_30:
        /*00d0*/ 	.word	0x00000008
.L_31:


//--------------------- .nv.info._Z17big_reduce_kernelPKjPjm --------------------------
	.section	.nv.info._Z17big_reduce_kernelPKjPjm,"",@"SHT_CUDA_INFO"
	.sectionflags	@""
	.align	4


	//----- nvinfo : EIATTR_CUDA_API_VERSION
	.align		4
        /*0000*/ 	.byte	0x04, 0x37
        /*0002*/ 	.short	(.L_33 - .L_32)
.L_32:
        /*0004*/ 	.word	0x00000082


	//----- nvinfo : EIATTR_KPARAM_INFO
	.align		4
.L_33:
        /*0008*/ 	.byte	0x04, 0x17
        /*000a*/ 	.short	(.L_35 - .L_34)
.L_34:
        /*000c*/ 	.word	0x00000000
        /*0010*/ 	.short	0x0002
        /*0012*/ 	.short	0x0010
        /*0014*/ 	.byte	0x00, 0xf0, 0x21, 0x00


	//----- nvinfo : EIATTR_KPARAM_INFO
	.align		4
.L_35:
        /*0018*/ 	.byte	0x04, 0x17
        /*001a*/ 	.short	(.L_37 - .L_36)
.L_36:
        /*001c*/ 	.word	0x00000000
        /*0020*/ 	.short	0x0001
        /*0022*/ 	.short	0x0008
        /*0024*/ 	.byte	0x00, 0xf5, 0x21, 0x00


	//----- nvinfo : EIATTR_KPARAM_INFO
	.align		4
.L_37:
        /*0028*/ 	.byte	0x04, 0x17
        /*002a*/ 	.short	(.L_39 - .L_38)
.L_38:
        /*002c*/ 	.word	0x00000000
        /*0030*/ 	.short	0x0000
        /*0032*/ 	.short	0x0000
        /*0034*/ 	.byte	0x00, 0xf5, 0x21, 0x00


	//----- nvinfo : EIATTR_SPARSE_MMA_MASK
	.align		4
.L_39:
        /*0038*/ 	.byte	0x03, 0x50
        /*003a*/ 	.short	0x0000


	//----- nvinfo : EIATTR_MAXREG_COUNT
	.align		4
        /*003c*/ 	.byte	0x03, 0x1b
        /*003e*/ 	.short	0x00ff


	//----- nvinfo : EIATTR_NUM_BARRIERS
	.align		4
        /*0040*/ 	.byte	0x02, 0x4c
        /*0042*/ 	.byte	0x01
	.zero		1


	//----- nvinfo : EIATTR_MERCURY_ISA_VERSION
	.align		4
        /*0044*/ 	.byte	0x03, 0x5f
        /*0046*/ 	.short	0x0101


	//----- nvinfo : EIATTR_COOP_GROUP_MASK_REGIDS
	.align		4
        /*0048*/ 	.byte	0x04, 0x29
        /*004a*/ 	.short	(.L_41 - .L_40)


	//   ....[0]....
.L_40:
        /*004c*/ 	.word	0xffffffff


	//   ....[1]....
        /*0050*/ 	.word	0xffffffff


	//   ....[2]....
        /*0054*/ 	.word	0xffffffff


	//   ....[3]....
        /*0058*/ 	.word	0xffffffff


	//   ....[4]....
        /*005c*/ 	.word	0xffffffff


	//   ....[5]....
        /*0060*/ 	.word	0xffffffff


	//   ....[6]....
        /*0064*/ 	.word	0xffffffff


	//   ....[7]....
        /*0068*/ 	.word	0xffffffff


	//   ....[8]....
        /*006c*/ 	.word	0xffffffff


	//   ....[9]....
        /*0070*/ 	.word	0xffffffff


	//----- nvinfo : EIATTR_COOP_GROUP_INSTR_OFFSETS
	.align		4
.L_41:
        /*0074*/ 	.byte	0x04, 0x28
        /*0076*/ 	.short	(.L_43 - .L_42)


	//   ....[0]....
.L_42:
        /*0078*/ 	.word	0x00000cd0


	//   ....[1]....
        /*007c*/ 	.word	0x00000d30


	//   ....[2]....
        /*0080*/ 	.word	0x00000d80


	//   ....[3]....
        /*0084*/ 	.word	0x00000dd0


	//   ....[4]....
        /*0088*/ 	.word	0x00000e50


	//   ....[5]....
        /*008c*/ 	.word	0x00000f50


	//   ....[6]....
        /*0090*/ 	.word	0x00000fa0


	//   ....[7]....
        /*0094*/ 	.word	0x00000ff0


	//   ....[8]....
        /*0098*/ 	.word	0x00001040


	//   ....[9]....
        /*009c*/ 	.word	0x00001090


	//----- nvinfo : EIATTR_VRC_CTA_INIT_COUNT
	.align		4
.L_43:
        /*00a0*/ 	.byte	0x02, 0x4a
	.zero		1
	.zero		1


	//----- nvinfo : EIATTR_EXIT_INSTR_OFFSETS
	.align		4
        /*00a4*/ 	.byte	0x04, 0x1c
        /*00a6*/ 	.short	(.L_45 - .L_44)


	//   ....[0]....
.L_44:
        /*00a8*/ 	.word	0x00000ee0


	//   ....[1]....
        /*00ac*/ 	.word	0x000010a0


	//   ....[2]....
        /*00b0*/ 	.word	0x00001120


	//----- nvinfo : EIATTR_CRS_STACK_SIZE
	.align		4
.L_45:
        /*00b4*/ 	.byte	0x04, 0x1e
        /*00b6*/ 	.short	(.L_47 - .L_46)
.L_46:
        /*00b8*/ 	.word	0x00000000


	//----- nvinfo : EIATTR_CBANK_PARAM_SIZE
	.align		4
.L_47:
        /*00bc*/ 	.byte	0x03, 0x19
        /*00be*/ 	.short	0x0018


	//----- nvinfo : EIATTR_PARAM_CBANK
	.align		4
        /*00c0*/ 	.byte	0x04, 0x0a
        /*00c2*/ 	.short	(.L_49 - .L_48)
	.align		4
.L_48:
        /*00c4*/ 	.word	index@(.nv.constant0._Z17big_reduce_kernelPKjPjm)
        /*00c8*/ 	.short	0x0380
        /*00ca*/ 	.short	0x0018


	//----- nvinfo : EIATTR_SW_WAR
	.align		4
.L_49:
        /*00cc*/ 	.byte	0x04, 0x36
        /*00ce*/ 	.short	(.L_51 - .L_50)
.L_50:
        /*00d0*/ 	.word	0x00000008
.L_51:


//--------------------- .nv.callgraph             --------------------------
	.section	.nv.callgraph,"",@"SHT_CUDA_CALLGRAPH"
	.align	4
	.sectionentsize	8
	.align		4
        /*0000*/ 	.word	0x00000000
	.align		4
        /*0004*/ 	.word	0xffffffff
	.align		4
        /*0008*/ 	.word	0x00000000
	.align		4
        /*000c*/ 	.word	0xfffffffe
	.align		4
        /*0010*/ 	.word	0x00000000
	.align		4
        /*0014*/ 	.word	0xfffffffd
	.align		4
        /*0018*/ 	.word	0x00000000
	.align		4
        /*001c*/ 	.word	0xfffffffc


//--------------------- .text._Z19final_reduce_kernelPKjPjm --------------------------
	.section	.text._Z19final_reduce_kernelPKjPjm,"ax",@progbits
	.align	128
        .global         _Z19final_reduce_kernelPKjPjm
        .type           _Z19final_reduce_kernelPKjPjm,@function
        .size           _Z19final_reduce_kernelPKjPjm,(.L_x_8 - _Z19final_reduce_kernelPKjPjm)
        .other          _Z19final_reduce_kernelPKjPjm,@"STO_CUDA_ENTRY STV_DEFAULT"
_Z19final_reduce_kernelPKjPjm:
.text._Z19final_reduce_kernelPKjPjm:
[----:B------:R-:W-:Y:S01]  /*0000*/  LDC R1, c[0x0][0x37c] ;  /* 0x0000df00ff017b82 */ /* 0x000fe20000000800 */
[----:B------:R-:W0:Y:S01]  /*0010*/  S2R R0, SR_TID.X ;  /* 0x0000000000007919 */ /* 0x000e220000002100 */
[----:B------:R-:W0:Y:S01]  /*0020*/  LDCU.64 UR4, c[0x0][0x390] ;  /* 0x00007200ff0477ac */ /* 0x000e220008000a00 */
[----:B------:R-:W-:Y:S01]  /*0030*/  BSSY.RECONVERGENT B0, `(.L_x_0) ;  /* 0x0000018000007945 */ /* 0x000fe20003800200 */
[----:B------:R-:W-:Y:S01]  /*0040*/  IMAD.MOV.U32 R4, RZ, RZ, RZ ;  /* 0x000000ffff047224 */ /* 0x000fe200078e00ff */
[----:B------:R-:W1:Y:S01]  /*0050*/  LDCU.64 UR6, c[0x0][0x358] ;  /* 0x00006b00ff0677ac */ /* 0x000e620008000a00 */
[----:B------:R-:W2:Y:S01]  /*0060*/  LDCU.64 UR8, c[0x0][0x380] ;  /* 0x00007000ff0877ac */ /* 0x000ea20008000a00 */
[----:B0-----:R-:W-:-:S04]  /*0070*/  ISETP.GE.U32.AND P0, PT, R0, UR4, PT ;  /* 0x0000000400007c0c */ /* 0x001fc8000bf06070 */
[----:B------:R-:W-:-:S13]  /*0080*/  ISETP.GE.U32.AND.EX P0, PT, RZ, UR5, PT, P0 ;  /* 0x00000005ff007c0c */ /* 0x000fda000bf06100 */
[----:B-12---:R-:W-:Y:S05]  /*0090*/  @P0 BRA `(.L_x_1) ;  /* 0x0000000000440947 */ /* 0x006fea0003800000 */
[----:B------:R-:W0:Y:S01]  /*00a0*/  LDC R6, c[0x0][0x360] ;  /* 0x0000d800ff067b82 */ /* 0x000e220000000800 */
[--C-:B------:R-:W-:Y:S02]  /*00b0*/  IMAD.MOV.U32 R7, RZ, RZ, R0.reuse ;  /* 0x000000ffff077224 */ /* 0x100fe400078e0000 */
[----:B------:R-:W-:Y:S02]  /*00c0*/  IMAD.MOV.U32 R8, RZ, RZ, RZ ;  /* 0x000000ffff087224 */ /* 0x000fe400078e00ff */
[----:B------:R-:W-:Y:S02]  /*00d0*/  IMAD.MOV.U32 R4, RZ, RZ, RZ ;  /* 0x000000ffff047224 */ /* 0x000fe400078e00ff */
[----:B------:R-:W-:-:S07]  /*00e0*/  IMAD.MOV.U32 R5, RZ, RZ, R0 ;  /* 0x000000ffff057224 */ /* 0x000fce00078e0000 */
.L_x_2:
[----:B------:R-:W-:-:S04]  /*00f0*/  LEA R2, P0, R7, UR8, 0x2 ;  /* 0x0000000807027c11 */ /* 0x000fc8000f8010ff */
[----:B------:R-:W-:-:S05]  /*0100*/  LEA.HI.X R3, R7, UR9, R8, 0x2, P0 ;  /* 0x0000000907037c11 */ /* 0x000fca00080f1408 */
[----:B------:R-:W2:Y:S01]  /*0110*/  LDG.E.CONSTANT R2, desc[UR6][R2.64] ;  /* 0x0000000602027981 */ /* 0x000ea2000c1e9900 */
[----:B0-----:R-:W-:-:S05]  /*0120*/  IMAD.IADD R7, R6, 0x1, R5 ;  /* 0x0000000106077824 */ /* 0x001fca00078e0205 */
[----:B------:R-:W-:-:S04]  /*0130*/  ISETP.GE.U32.AND P0, PT, R7, UR4, PT ;  /* 0x0000000407007c0c */ /* 0x000fc8000bf06070 */
[----:B------:R-:W-:Y:S01]  /*0140*/  ISETP.GE.U32.AND.EX P0, PT, RZ, UR5, PT, P0 ;  /* 0x00000005ff007c0c */ /* 0x000fe2000bf06100 */
[----:B--2---:R-:W-:-:S05]  /*0150*/  VIADD R5, R2, 0x9e3779b1 ;  /* 0x9e3779b102057836 */ /* 0x004fca0000000000 */
[----:B------:R-:W-:-:S04]  /*0160*/  LOP3.LUT R5, R5, R4, RZ, 0x3c, !PT ;  /* 0x0000000405057212 */ /* 0x000fc800078e3cff */
[----:B------:R-:W-:Y:S01]  /*0170*/  SHF.L.W.U32.HI R4, R5, 0x7, R5 ;  /* 0x0000000705047819 */ /* 0x000fe20000010e05 */
[----:B------:R-:W-:-:S04]  /*0180*/  IMAD.MOV.U32 R5, RZ, RZ, R7 ;  /* 0x000000ffff057224 */ /* 0x000fc800078e0007 */
[----:B------:R-:W-:Y:S01]  /*0190*/  IMAD R4, R4, -0x7a143595, RZ ;  /* 0x85ebca6b04047824 */ /* 0x000fe200078e02ff */
[----:B------:R-:W-:Y:S06]  /*01a0*/  @!P0 BRA `(.L_x_2) ;  /* 0xfffffffc00d08947 */ /* 0x000fec000383ffff */
.L_x_1:
[----:B------:R-:W-:Y:S05]  /*01b0*/  BSYNC.RECONVERGENT B0 ;  /* 0x0000000000007941 */ /* 0x000fea0003800200 */
.L_x_0:
[----:B------:R-:W0:Y:S01]  /*01c0*/  SHFL.DOWN PT, R2, R4, 0x10, 0x1f ;  /* 0x0a001f0004027f89 */ /* 0x000e2200000e0000 */
[C---:B------:R-:W-:Y:S02]  /*01d0*/  LOP3.LUT P0, R6, R0.reuse, 0x1f, RZ, 0xc0, !PT ;  /* 0x0000001f00067812 */ /* 0x040fe4000780c0ff */
[----:B------:R-:W-:-:S11]  /*01e0*/  ISETP.GT.U32.AND P1, PT, R0, 0x1f, PT ;  /* 0x0000001f0000780c */ /* 0x000fd60003f24070 */
[----:B------:R-:W1:Y:S01]  /*01f0*/  @!P0 S2R R7, SR_CgaCtaId ;  /* 0x0000000000078919 */ /* 0x000e620000008800 */
[----:B0-----:R-:W-:-:S05]  /*0200*/  VIADD R3, R2, 0x9e3779b1 ;  /* 0x9e3779b102037836 */ /* 0x001fca0000000000 */
[----:B------:R-:W-:-:S04]  /*0210*/  LOP3.LUT R3, R3, R4, RZ, 0x3c, !PT ;  /* 0x0000000403037212 */ /* 0x000fc800078e3cff */
[----:B------:R-:W-:-:S05]  /*0220*/  SHF.L.W.U32.HI R3, R3, 0x7, R3 ;  /* 0x0000000703037819 */ /* 0x000fca0000010e03 */
[----:B------:R-:W-:-:S05]  /*0230*/  IMAD R3, R3, -0x7a143595, RZ ;  /* 0x85ebca6b03037824 */ /* 0x000fca00078e02ff */
[----:B------:R-:W0:Y:S02]  /*0240*/  SHFL.DOWN PT, R2, R3, 0x8, 0x1f ;  /* 0x09001f0003027f89 */ /* 0x000e2400000e0000 */
        /* <DEDUP_REMOVED lines=15> */
[----:B0-----:R-:W-:Y:S01]  /*0340*/  VIADD R3, R2, 0x9e3779b1 ;  /* 0x9e3779b102037836 */ /* 0x001fe20000000000 */
[----:B------:R-:W-:-:S04]  /*0350*/  @!P0 MOV R2, 0x400 ;  /* 0x0000040000028802 */ /* 0x000fc80000000f00 */
[----:B------:R-:W-:Y:S02]  /*0360*/  LOP3.LUT R8, R3, R4, RZ, 0x3c, !PT ;  /* 0x0000000403087212 */ /* 0x000fe400078e3cff */
[----:B-1----:R-:W-:Y:S02]  /*0370*/  @!P0 LEA R3, R7, R2, 0x18 ;  /* 0x0000000207038211 */ /* 0x002fe400078ec0ff */
[----:B------:R-:W-:Y:S02]  /*0380*/  @!P0 SHF.L.W.U32.HI R2, R8, 0x7, R8 ;  /* 0x0000000708028819 */ /* 0x000fe40000010e08 */
[----:B------:R-:W-:-:S03]  /*0390*/  @!P0 LEA.HI R3, R0, R3, RZ, 0x1d ;  /* 0x0000000300038211 */ /* 0x000fc600078fe8ff */
[----:B------:R-:W-:-:S05]  /*03a0*/  @!P0 IMAD R2, R2, -0x7a143595, RZ ;  /* 0x85ebca6b02028824 */ /* 0x000fca00078e02ff */
[----:B------:R0:W-:Y:S01]  /*03b0*/  @!P0 STS [R3], R2 ;  /* 0x0000000203008388 */ /* 0x0001e20000000800 */
[----:B------:R-:W-:Y:S06]  /*03c0*/  BAR.SYNC.DEFER_BLOCKING 0x0 ;  /* 0x0000000000007b1d */ /* 0x000fec0000010000 */
[----:B------:R-:W-:Y:S05]  /*03d0*/  @P1 EXIT ;  /* 0x000000000000194d */ /* 0x000fea0003800000 */
[----:B------:R-:W1:Y:S01]  /*03e0*/  S2UR UR5, SR_CgaCtaId ;  /* 0x00000000000579c3 */ /* 0x000e620000008800 */
[----:B------:R-:W-:Y:S01]  /*03f0*/  UMOV UR4, 0x400 ;  /* 0x0000040000047882 */ /* 0x000fe20000000000 */
[----:B------:R-:W-:Y:S01]  /*0400*/  ISETP.NE.AND P0, PT, R0, RZ, PT ;  /* 0x000000ff0000720c */ /* 0x000fe20003f05270 */
[----:B-1----:R-:W-:-:S06]  /*0410*/  ULEA UR4, UR5, UR4, 0x18 ;  /* 0x0000000405047291 */ /* 0x002fcc000f8ec0ff */
[----:B------:R-:W-:-:S06]  /*0420*/  LEA R6, R6, UR4, 0x2 ;  /* 0x0000000406067c11 */ /* 0x000fcc000f8e10ff */
[----:B------:R-:W0:Y:S04]  /*0430*/  LDS R6, [R6] ;  /* 0x0000000006067984 */ /* 0x000e280000000800 */
[----:B0-----:R-:W0:Y:S02]  /*0440*/  SHFL.DOWN PT, R2, R6, 0x10, 0x1f ;  /* 0x0a001f0006027f89 */ /* 0x001e2400000e0000 */
        /* <DEDUP_REMOVED lines=19> */
[----:B------:R0:W1:Y:S01]  /*0580*/  SHFL.DOWN PT, R6, R4, 0x1, 0x1f ;  /* 0x08201f0004067f89 */ /* 0x00006200000e0000 */
[----:B------:R-:W-:Y:S05]  /*0590*/  @P0 EXIT ;  /* 0x000000000000094d */ /* 0x000fea0003800000 */
[----:B------:R-:W2:Y:S01]  /*05a0*/  LDC.64 R2, c[0x0][0x388] ;  /* 0x0000e200ff027b82 */ /* 0x000ea20000000a00 */
[----:B-1----:R-:W-:-:S05]  /*05b0*/  VIADD R5, R6, 0x9e3779b1 ;  /* 0x9e3779b106057836 */ /* 0x002fca0000000000 */
[----:B------:R-:W-:-:S04]  /*05c0*/  LOP3.LUT R5, R5, R4, RZ, 0x3c, !PT ;  /* 0x0000000405057212 */ /* 0x000fc800078e3cff */
[----:B------:R-:W-:-:S05]  /*05d0*/  SHF.L.W.U32.HI R5, R5, 0x7, R5 ;  /* 0x0000000705057819 */ /* 0x000fca0000010e05 */
[----:B------:R-:W-:-:S05]  /*05e0*/  IMAD R5, R5, -0x7a143595, RZ ;  /* 0x85ebca6b05057824 */ /* 0x000fca00078e02ff */
[----:B--2---:R-:W-:Y:S01]  /*05f0*/  STG.E desc[UR6][R2.64], R5 ;  /* 0x0000000502007986 */ /* 0x004fe2000c101906 */
[----:B------:R-:W-:Y:S05]  /*0600*/  EXIT ;  /* 0x000000000000794d */ /* 0x000fea0003800000 */
.L_x_3:
[----:B------:R-:W-:-:S00]  /*0610*/  BRA `(.L_x_3) ;  /* 0xfffffffc00fc7947 */ /* 0x000fc0000383ffff */
[----:B------:R-:W-:-:S00]  /*0620*/  NOP ;  /* 0x0000000000007918 */ /* 0x000fc00000000000 */
        /* <DEDUP_REMOVED lines=13> */
.L_x_8:


//--------------------- .text._Z17big_reduce_kernelPKjPjm --------------------------
	.section	.text._Z17big_reduce_kernelPKjPjm,"ax",@progbits
	.align	128
        .global         _Z17big_reduce_kernelPKjPjm
        .type           _Z17big_reduce_kernelPKjPjm,@function
        .size           _Z17big_reduce_kernelPKjPjm,(.L_x_9 - _Z17big_reduce_kernelPKjPjm)
        .other          _Z17big_reduce_kernelPKjPjm,@"STO_CUDA_ENTRY STV_DEFAULT"
_Z17big_reduce_kernelPKjPjm:
.text._Z17big_reduce_kernelPKjPjm:
[----:B------:R-:W-:Y:S08]  /*0000*/  LDC R1, c[0x0][0x37c] ;  /* 0x0000df00ff017b82 */ /* 0x000ff00000000800 */
[----:B------:R-:W0:Y:S01]  /*0010*/  LDC R7, c[0x0][0x370] ;  /* 0x0000dc00ff077b82 */ /* 0x000e220000000800 */
[----:B------:R-:W1:Y:S01]  /*0020*/  LDCU.64 UR6, c[0x0][0x358] ;  /* 0x00006b00ff0677ac */ /* 0x000e620008000a00 */
[----:B------:R-:W-:Y:S06]  /*0030*/  BSSY.RECONVERGENT B0, `(.L_x_4) ;  /* 0x00000c9000007945 */ /* 0x000fec0003800200 */
[----:B------:R-:W2:Y:S01]  /*0040*/  LDC.64 R8, c[0x0][0x390] ;  /* 0x0000e400ff087b82 */ /* 0x000ea20000000a00 */
[----:B0-----:R-:W0:Y:S01]  /*0050*/  I2F.U32.RP R4, R7 ;  /* 0x0000000700047306 */ /* 0x001e220000209000 */
[----:B------:R-:W-:-:S02]  /*0060*/  ISETP.NE.U32.AND P2, PT, R7, RZ, PT ;  /* 0x000000ff0700720c */ /* 0x000fc40003f45070 */
[----:B--2---:R-:W-:Y:S01]  /*0070*/  SHF.R.U64 R6, R8, 0x2, R9 ;  /* 0x0000000208067819 */ /* 0x004fe20000001209 */
[----:B------:R-:W-:-:S04]  /*0080*/  IMAD.MOV.U32 R9, RZ, RZ, RZ ;  /* 0x000000ffff097224 */ /* 0x000fc800078e00ff */
[----:B0-----:R-:W0:Y:S02]  /*0090*/  MUFU.RCP R4, R4 ;  /* 0x0000000400047308 */ /* 0x001e240000001000 */
[----:B0-----:R-:W-:-:S06]  /*00a0*/  VIADD R2, R4, 0xffffffe ;  /* 0x0ffffffe04027836 */ /* 0x001fcc0000000000 */
[----:B------:R0:W2:Y:S02]  /*00b0*/  F2I.FTZ.U32.TRUNC.NTZ R3, R2 ;  /* 0x0000000200037305 */ /* 0x0000a4000021f000 */
[----:B0-----:R-:W-:Y:S02]  /*00c0*/  IMAD.MOV.U32 R2, RZ, RZ, RZ ;  /* 0x000000ffff027224 */ /* 0x001fe400078e00ff */
[----:B--2---:R-:W-:-:S04]  /*00d0*/  IMAD.MOV R0, RZ, RZ, -R3 ;  /* 0x000000ffff007224 */ /* 0x004fc800078e0a03 */
[----:B------:R-:W-:Y:S01]  /*00e0*/  IMAD R5, R0, R7, RZ ;  /* 0x0000000700057224 */ /* 0x000fe200078e02ff */
[----:B------:R-:W-:-:S03]  /*00f0*/  IADD3 R0, PT, PT, R7, -0x1, R6 ;  /* 0xffffffff07007810 */ /* 0x000fc60007ffe006 */
[----:B------:R-:W-:-:S06]  /*0100*/  IMAD.HI.U32 R3, R3, R5, R2 ;  /* 0x0000000503037227 */ /* 0x000fcc00078e0002 */
[----:B------:R-:W-:-:S04]  /*0110*/  IMAD.HI.U32 R5, R3, R0, RZ ;  /* 0x0000000003057227 */ /* 0x000fc800078e00ff */
[----:B------:R-:W-:-:S04]  /*0120*/  IMAD.MOV R3, RZ, RZ, -R5 ;  /* 0x000000ffff037224 */ /* 0x000fc800078e0a05 */
[----:B------:R-:W-:Y:S02]  /*0130*/  IMAD R2, R7, R3, R0 ;  /* 0x0000000307027224 */ /* 0x000fe400078e0200 */
[----:B------:R-:W0:Y:S03]  /*0140*/  S2R R0, SR_CTAID.X ;  /* 0x0000000000007919 */ /* 0x000e260000002500 */
[----:B------:R-:W-:Y:S01]  /*0150*/  ISETP.GE.U32.AND P0, PT, R2, R7, PT ;  /* 0x000000070200720c */ /* 0x000fe20003f06070 */
[----:B------:R-:W2:-:S12]  /*0160*/  S2R R3, SR_TID.X ;  /* 0x0000000000037919 */ /* 0x000e980000002100 */
[----:B------:R-:W-:Y:S02]  /*0170*/  @P0 IMAD.IADD R2, R2, 0x1, -R7 ;  /* 0x0000000102020824 */ /* 0x000fe400078e0a07 */
[----:B------:R-:W-:-:S03]  /*0180*/  @P0 VIADD R5, R5, 0x1 ;  /* 0x0000000105050836 */ /* 0x000fc60000000000 */
[----:B------:R-:W-:-:S13]  /*0190*/  ISETP.GE.U32.AND P1, PT, R2, R7, PT ;  /* 0x000000070200720c */ /* 0x000fda0003f26070 */
[----:B------:R-:W-:Y:S01]  /*01a0*/  @P1 VIADD R5, R5, 0x1 ;  /* 0x0000000105051836 */ /* 0x000fe20000000000 */
[----:B------:R-:W-:-:S05]  /*01b0*/  @!P2 LOP3.LUT R5, RZ, R7, RZ, 0x33, !PT ;  /* 0x00000007ff05a212 */ /* 0x000fca00078e33ff */
[CC--:B0-----:R-:W-:Y:S02]  /*01c0*/  IMAD R2, R5.reuse, R0.reuse, R5 ;  /* 0x0000000005027224 */ /* 0x0c1fe400078e0205 */
[----:B--2---:R-:W-:-:S03]  /*01d0*/  IMAD R13, R5, R0, R3 ;  /* 0x00000000050d7224 */ /* 0x004fc600078e0203 */
[----:B------:R-:W-:-:S04]  /*01e0*/  VIMNMX.U32 R2, PT, PT, R2, R6, PT ;  /* 0x0000000602027248 */ /* 0x000fc80003fe0000 */
[----:B------:R-:W-:-:S13]  /*01f0*/  ISETP.GE.U32.AND P0, PT, R13, R2, PT ;  /* 0x000000020d00720c */ /* 0x000fda0003f06070 */
[----:B-1----:R-:W-:Y:S05]  /*0200*/  @P0 BRA `(.L_x_5) ;  /* 0x0000000800ac0947 */ /* 0x002fea0003800000 */
[----:B------:R-:W0:Y:S01]  /*0210*/  LDC R8, c[0x0][0x360] ;  /* 0x0000d800ff087b82 */ /* 0x000e220000000800 */
[----:B------:R-:W-:-:S07]  /*0220*/  IMAD.MOV.U32 R9, RZ, RZ, RZ ;  /* 0x000000ffff097224 */ /* 0x000fce00078e00ff */
[----:B------:R-:W1:Y:S02]  /*0230*/  LDC.64 R10, c[0x0][0x380] ;  /* 0x0000e000ff0a7b82 */ /* 0x000e640000000a00 */
.L_x_6:
[----:B-1----:R-:W-:-:S06]  /*0240*/  IMAD.WIDE.U32 R4, R13, 0x10, R10 ;  /* 0x000000100d047825 */ /* 0x002fcc00078e000a */
[----:B------:R-:W2:Y:S01]  /*0250*/  LDG.E.128.CONSTANT R4, desc[UR6][R4.64] ;  /* 0x0000000604047981 */ /* 0x000ea2000c1e9d00 */
[----:B0-----:R-:W-:-:S05]  /*0260*/  IMAD.IADD R13, R8, 0x1, R13 ;  /* 0x00000001080d7824 */ /* 0x001fca00078e020d */
[----:B------:R-:W-:Y:S02]  /*0270*/  ISETP.GE.U32.AND P0, PT, R13, R2, PT ;  /* 0x000000020d00720c */ /* 0x000fe40003f06070 */
[----:B--2---:R-:W-:Y:S01]  /*0280*/  IADD3 R12, PT, PT, R4, -0x61c8864f, RZ ;  /* 0x9e3779b1040c7810 */ /* 0x004fe20007ffe0ff */
[----:B------:R-:W-:Y:S02]  /*0290*/  VIADD R6, R6, 0x9e3779b1 ;  /* 0x9e3779b106067836 */ /* 0x000fe40000000000 */
[----:B------:R-:W-:Y:S01]  /*02a0*/  VIADD R7, R7, 0x9e3779b1 ;  /* 0x9e3779b107077836 */ /* 0x000fe20000000000 */
[----:B------:R-:W-:Y:S01]  /*02b0*/  LOP3.LUT R12, R12, R9, RZ, 0x3c, !PT ;  /* 0x000000090c0c7212 */ /* 0x000fe200078e3cff */
[----:B------:R-:W-:-:S03]  /*02c0*/  VIADD R9, R5, 0x9e3779b1 ;  /* 0x9e3779b105097836 */ /* 0x000fc60000000000 */
[----:B------:R-:W-:-:S05]  /*02d0*/  SHF.L.W.U32.HI R12, R12, 0x7, R12 ;  /* 0x000000070c0c7819 */ /* 0x000fca0000010e0c */
[----:B------:R-:W-:-:S05]  /*02e0*/  IMAD R12, R12, -0x7a143595, RZ ;  /* 0x85ebca6b0c0c7824 */ /* 0x000fca00078e02ff */
[----:B------:R-:W-:-:S04]  /*02f0*/  LOP3.LUT R9, R12, R9, RZ, 0x3c, !PT ;  /* 0x000000090c097212 */ /* 0x000fc800078e3cff */
[----:B------:R-:W-:-:S05]  /*0300*/  SHF.L.W.U32.HI R9, R9, 0x7, R9 ;  /* 0x0000000709097819 */ /* 0x000fca0000010e09 */
[----:B------:R-:W-:-:S05]  /*0310*/  IMAD R9, R9, -0x7a143595, RZ ;  /* 0x85ebca6b09097824 */ /* 0x000fca00078e02ff */
[----:B------:R-:W-:-:S04]  /*0320*/  LOP3.LUT R6, R9, R6, RZ, 0x3c, !PT ;  /* 0x0000000609067212 */ /* 0x000fc800078e3cff */
[----:B------:R-:W-:-:S05]  /*0330*/  SHF.L.W.U32.HI R6, R6, 0x7, R6 ;  /* 0x0000000706067819 */ /* 0x000fca0000010e06 */
[----:B------:R-:W-:-:S05]  /*0340*/  IMAD R6, R6, -0x7a143595, RZ ;  /* 0x85ebca6b06067824 */ /* 0x000fca00078e02ff */
[----:B------:R-:W-:-:S04]  /*0350*/  LOP3.LUT R6, R6, R7, RZ, 0x3c, !PT ;  /* 0x0000000706067212 */ /* 0x000fc800078e3cff */
[----:B------:R-:W-:-:S05]  /*0360*/  SHF.L.W.U32.HI R6, R6, 0x7, R6 ;  /* 0x0000000706067819 */ /* 0x000fca0000010e06 */
[----:B------:R-:W-:Y:S01]  /*0370*/  IMAD R9, R6, -0x7a143595, RZ ;  /* 0x85ebca6b06097824 */ /* 0x000fe200078e02ff */
[----:B------:R-:W-:Y:S06]  /*0380*/  @P0 BRA `(.L_x_5) ;  /* 0x00000008004c0947 */ /* 0x000fec0003800000 */
[----:B------:R-:W-:-:S06]  /*0390*/  IMAD.WIDE.U32 R4, R13, 0x10, R10 ;  /* 0x000000100d047825 */ /* 0x000fcc00078e000a */
[----:B------:R-:W2:Y:S01]  /*03a0*/  LDG.E.128.CONSTANT R4, desc[UR6][R4.64] ;  /* 0x0000000604047981 */ /* 0x000ea2000c1e9d00 */
[----:B------:R-:W-:-:S04]  /*03b0*/  IADD3 R13, PT, PT, R13, R8, RZ ;  /* 0x000000080d0d7210 */ /* 0x000fc80007ffe0ff */
[----:B------:R-:W-:Y:S01]  /*03c0*/  ISETP.GE.U32.AND P0, PT, R13, R2, PT ;  /* 0x000000020d00720c */ /* 0x000fe20003f06070 */
[----:B--2---:R-:W-:Y:S02]  /*03d0*/  VIADD R12, R4, 0x9e3779b1 ;  /* 0x9e3779b1040c7836 */ /* 0x004fe40000000000 */
        /* <DEDUP_REMOVED lines=18> */
[----:B------:R-:W-:-:S05]  /*0500*/  IMAD.IADD R13, R13, 0x1, R8 ;  /* 0x000000010d0d7824 */ /* 0x000fca00078e0208 */
        /* <DEDUP_REMOVED lines=22> */
[----:B--2---:R-:W-:Y:S01]  /*0670*/  VIADD R12, R4, 0x9e3779b1 ;  /* 0x9e3779b1040c7836 */ /* 0x004fe20000000000 */
[----:B------:R-:W-:Y:S01]  /*0680*/  IADD3 R7, PT, PT, R7, -0x61c8864f, RZ ;  /* 0x9e3779b107077810 */ /* 0x000fe20007ffe0ff */
[----:B------:R-:W-:-:S03]  /*0690*/  VIADD R6, R6, 0x9e3779b1 ;  /* 0x9e3779b106067836 */ /* 0x000fc60000000000 */
        /* <DEDUP_REMOVED lines=97> */
[----:B------:R-:W-:Y:S06]  /*0cb0*/  @!P0 BRA `(.L_x_6) ;  /* 0xfffffff400608947 */ /* 0x000fec000383ffff */
.L_x_5:
[----:B------:R-:W-:Y:S05]  /*0cc0*/  BSYNC.RECONVERGENT B0 ;  /* 0x0000000000007941 */ /* 0x000fea0003800200 */
.L_x_4:
[----:B------:R-:W0:Y:S01]  /*0cd0*/  SHFL.DOWN PT, R2, R9, 0x10, 0x1f ;  /* 0x0a001f0009027f89 */ /* 0x000e2200000e0000 */
[----:B------:R-:W-:Y:S01]  /*0ce0*/  ISETP.GT.U32.AND P1, PT, R3, 0x1f, PT ;  /* 0x0000001f0300780c */ /* 0x000fe20003f24070 */
        /* <DEDUP_REMOVED lines=15> */
[----:B0-----:R-:W-:Y:S02]  /*0de0*/  IADD3 R7, PT, PT, R6, -0x61c8864f, RZ ;  /* 0x9e3779b106077810 */ /* 0x001fe40007ffe0ff */
[----:B------:R-:W-:Y:S02]  /*0df0*/  LOP3.LUT P0, R6, R3, 0x1f, RZ, 0xc0, !PT ;  /* 0x0000001f03067812 */ /* 0x000fe4000780c0ff */
[----:B------:R-:W-:-:S04]  /*0e00*/  LOP3.LUT R7, R7, R4, RZ, 0x3c, !PT ;  /* 0x0000000407077212 */ /* 0x000fc800078e3cff */
[----:B------:R-:W-:-:S05]  /*0e10*/  SHF.L.W.U32.HI R7, R7, 0x7, R7 ;  /* 0x0000000707077819 */ /* 0x000fca0000010e07 */
[----:B------:R-:W-:Y:S02]  /*0e20*/  IMAD R7, R7, -0x7a143595, RZ ;  /* 0x85ebca6b07077824 */ /* 0x000fe400078e02ff */
[----:B------:R-:W0:Y:S01]  /*0e30*/  @!P0 S2R R8, SR_CgaCtaId ;  /* 0x0000000000088919 */ /* 0x000e220000008800 */
[----:B------:R-:W-:Y:S02]  /*0e40*/  @!P0 MOV R5, 0x400 ;  /* 0x0000040000058802 */ /* 0x000fe40000000f00 */
[----:B------:R-:W1:Y:S02]  /*0e50*/  SHFL.DOWN PT, R2, R7, 0x1, 0x1f ;  /* 0x08201f0007027f89 */ /* 0x000e6400000e0000 */
[----:B-1----:R-:W-:Y:S01]  /*0e60*/  VIADD R2, R2, 0x9e3779b1 ;  /* 0x9e3779b102027836 */ /* 0x002fe20000000000 */
[----:B0-----:R-:W-:-:S04]  /*0e70*/  @!P0 LEA R4, R8, R5, 0x18 ;  /* 0x0000000508048211 */ /* 0x001fc800078ec0ff */
[----:B------:R-:W-:Y:S02]  /*0e80*/  LOP3.LUT R2, R2, R7, RZ, 0x3c, !PT ;  /* 0x0000000702027212 */ /* 0x000fe400078e3cff */
[----:B------:R-:W-:Y:S02]  /*0e90*/  @!P0 LEA.HI R5, R3, R4, RZ, 0x1d ;  /* 0x0000000403058211 */ /* 0x000fe400078fe8ff */
[----:B------:R-:W-:-:S05]  /*0ea0*/  @!P0 SHF.L.W.U32.HI R2, R2, 0x7, R2 ;  /* 0x0000000702028819 */ /* 0x000fca0000010e02 */
        /* <DEDUP_REMOVED lines=36> */
[----:B------:R-:W-:Y:S02]  /*10f0*/  IMAD R5, R5, -0x7a143595, RZ ;  /* 0x85ebca6b05057824 */ /* 0x000fe400078e02ff */
[----:B--2---:R-:W-:-:S05]  /*1100*/  IMAD.WIDE.U32 R2, R0, 0x4, R2 ;  /* 0x0000000400027825 */ /* 0x004fca00078e0002 */
[----:B------:R-:W-:Y:S01]  /*1110*/  STG.E desc[UR6][R2.64], R5 ;  /* 0x0000000502007986 */ /* 0x000fe2000c101906 */
[----:B------:R-:W-:Y:S05]  /*1120*/  EXIT ;  /* 0x000000000000794d */ /* 0x000fea0003800000 */
.L_x_7:
        /* <DEDUP_REMOVED lines=13> */
.L_x_9:


//--------------------- .nv.shared._Z19final_reduce_kernelPKjPjm --------------------------
	.section	.nv.shared._Z19final_reduce_kernelPKjPjm,"aw",@nobits
	.sectionflags	@""
	.align	4
.nv.shared._Z19final_reduce_kernelPKjPjm:
	.zero		1152


//--------------------- .nv.shared.reserved.0     --------------------------
	.section	.nv.shared.reserved.0,"aw",@nobits
	.weak		__nv_reservedSMEM_offset_0_alias
	.size		__nv_reservedSMEM_offset_0_alias, 0, 64
	.other		__nv_reservedSMEM_offset_0_alias,@"STO_CUDA_RESERVED_SHARED STV_DEFAULT"
__nv_reservedSMEM_offset_0_alias:
	.zero		0
	.zero		64


//--------------------- .nv.shared._Z17big_reduce_kernelPKjPjm --------------------------
	.section	.nv.shared._Z17big_reduce_kernelPKjPjm,"aw",@nobits
	.sectionflags	@""
	.align	4
.nv.shared._Z17big_reduce_kernelPKjPjm:
	.zero		1152


//--------------------- .nv.constant0._Z19final_reduce_kernelPKjPjm --------------------------
	.section	.nv.constant0._Z19final_reduce_kernelPKjPjm,"a",@progbits
	.sectionflags	@""
	.align	4
.nv.constant0._Z19final_reduce_kernelPKjPjm:
	.zero		920


//--------------------- .nv.constant0._Z17big_reduce_kernelPKjPjm --------------------------
	.section	.nv.constant0._Z17big_reduce_kernelPKjPjm,"a",@progbits
	.sectionflags	@""
	.align	4
.nv.constant0._Z17big_reduce_kernelPKjPjm:
	.zero		920


//--------------------- SYMBOLS --------------------------

	.type		.nv.reservedSmem.offset0,@object
	.size		.nv.reservedSmem.offset0,0x4
	.type		.nv.reservedSmem.cap,@object
	.size		.nv.reservedSmem.cap,0x4
